//
// Generated by NVIDIA NVVM Compiler
//
// Compiler Build ID: CL-36424714
// Cuda compilation tools, release 13.0, V13.0.88
// Based on NVVM 20.0.0
//

.version 9.0
.target sm_100
.address_size 64

	// .globl	_Z6kernelPhS_S_S_ii
.extern .func  (.param .b32 func_retval0) vprintf
(
	.param .b64 vprintf_param_0,
	.param .b64 vprintf_param_1
)
;
.global .align 1 .b8 $str[39] = {107, 101, 114, 110, 101, 108, 40, 46, 46, 46, 41, 58, 32, 80, 111, 115, 105, 116, 105, 111, 110, 32, 105, 115, 32, 111, 117, 116, 32, 111, 102, 32, 114, 97, 110, 103, 101, 33};

.visible .entry _Z6kernelPhS_S_S_ii(
	.param .u64 .ptr .align 1 _Z6kernelPhS_S_S_ii_param_0,
	.param .u64 .ptr .align 1 _Z6kernelPhS_S_S_ii_param_1,
	.param .u64 .ptr .align 1 _Z6kernelPhS_S_S_ii_param_2,
	.param .u64 .ptr .align 1 _Z6kernelPhS_S_S_ii_param_3,
	.param .u32 _Z6kernelPhS_S_S_ii_param_4,
	.param .u32 _Z6kernelPhS_S_S_ii_param_5
)
{
	.reg .pred 	%p<3>;
	.reg .b16 	%rs<4>;
	.reg .b32 	%r<27>;
	.reg .b64 	%rd<21>;

	ld.param.u64 	%rd5, [_Z6kernelPhS_S_S_ii_param_0];
	ld.param.u64 	%rd2, [_Z6kernelPhS_S_S_ii_param_1];
	ld.param.u64 	%rd3, [_Z6kernelPhS_S_S_ii_param_2];
	ld.param.u64 	%rd4, [_Z6kernelPhS_S_S_ii_param_3];
	ld.param.u32 	%r5, [_Z6kernelPhS_S_S_ii_param_4];
	ld.param.u32 	%r6, [_Z6kernelPhS_S_S_ii_param_5];
	cvta.to.global.u64 	%rd1, %rd5;
	mov.u32 	%r7, %ctaid.x;
	mov.u32 	%r8, %ntid.x;
	mov.u32 	%r9, %tid.x;
	mad.lo.s32 	%r1, %r7, %r8, %r9;
	mov.u32 	%r10, %ctaid.y;
	mov.u32 	%r11, %ntid.y;
	mov.u32 	%r12, %tid.y;
	mad.lo.s32 	%r2, %r10, %r11, %r12;
	mad.lo.s32 	%r3, %r5, %r2, %r1;
	mul.lo.s32 	%r4, %r6, %r5;
	setp.le.s32 	%p1, %r3, %r4;
	@%p1 bra 	$L__BB0_2;
	mov.u64 	%rd6, $str;
	cvta.global.u64 	%rd7, %rd6;
	{ // callseq 0, 0
	.param .b64 param0;
	st.param.b64 	[param0], %rd7;
	.param .b64 param1;
	st.param.b64 	[param1], 0;
	.param .b32 retval0;
	call.uni (retval0), 
	vprintf, 
	(
	param0, 
	param1
	);
	ld.param.b32 	%r13, [retval0];
	} // callseq 0
$L__BB0_2:
	or.b32  	%r15, %r1, %r2;
	and.b32  	%r16, %r15, 1;
	setp.eq.b32 	%p2, %r16, 1;
	@%p2 bra 	$L__BB0_4;
	shr.u32 	%r17, %r2, 1;
	mul.lo.s32 	%r18, %r5, %r17;
	shr.u32 	%r19, %r18, 31;
	add.s32 	%r20, %r18, %r19;
	shr.s32 	%r21, %r20, 1;
	shr.u32 	%r22, %r1, 31;
	add.s32 	%r23, %r1, %r22;
	shr.s32 	%r24, %r23, 1;
	add.s32 	%r25, %r21, %r24;
	add.s32 	%r26, %r4, %r3;
	cvt.s64.s32 	%rd8, %r26;
	add.s64 	%rd9, %rd1, %rd8;
	ld.global.u8 	%rs1, [%rd9];
	cvt.s64.s32 	%rd10, %r25;
	cvta.to.global.u64 	%rd11, %rd3;
	add.s64 	%rd12, %rd11, %rd10;
	st.global.u8 	[%rd12], %rs1;
	cvt.s64.s32 	%rd13, %r4;
	add.s64 	%rd14, %rd9, %rd13;
	ld.global.u8 	%rs2, [%rd14];
	cvta.to.global.u64 	%rd15, %rd4;
	add.s64 	%rd16, %rd15, %rd10;
	st.global.u8 	[%rd16], %rs2;
$L__BB0_4:
	cvta.to.global.u64 	%rd17, %rd2;
	cvt.s64.s32 	%rd18, %r3;
	add.s64 	%rd19, %rd1, %rd18;
	ld.global.u8 	%rs3, [%rd19];
	add.s64 	%rd20, %rd17, %rd18;
	st.global.u8 	[%rd20], %rs3;
	ret;

}


// ===== COMPILED SASS (sm_100) =====

	.target	sm_100

	.elftype	@"ET_EXEC"


//--------------------- .note.nv.tkinfo           --------------------------
	.section	.note.nv.tkinfo,"",@"SHT_NOTE"
	.sectionflags	@"SHF_NOTE_NV_TKINFO"
	.tkinfo
        /*0018*/ 	.word	0x00000002
        /*0030*/ 	.string	""
        /*0030*/ 	.string	"ptxas"
        /*0030*/ 	.string	"Cuda compilation tools, release 13.0, V13.0.88"
        /*0030*/ 	.string	"Build cuda_13.0.r13.0/compiler.36424714_0"
        /*0030*/ 	.string	"-arch sm_100 -m 64 "



//--------------------- .note.nv.cuinfo           --------------------------
	.section	.note.nv.cuinfo,"",@"SHT_NOTE"
	.sectionflags	@"SHF_NOTE_NV_CUINFO"
        /*0018*/ 	.short	0x0002
        /*001a*/ 	.short	0x0064
        /*001c*/ 	.short	0x0082
	.zero		2


//--------------------- .nv.info                  --------------------------
	.section	.nv.info,"",@"SHT_CUDA_INFO"
	.align	4


	//----- nvinfo : EIATTR_REGCOUNT
	.align		4
        /*0000*/ 	.byte	0x04, 0x2f
        /*0002*/ 	.short	(.L_2 - .L_1)
	.align		4
.L_1:
        /*0004*/ 	.word	index@(_Z6kernelPhS_S_S_ii)
        /*0008*/ 	.word	0x00000018


	//----- nvinfo : EIATTR_FRAME_SIZE
	.align		4
.L_2:
        /*000c*/ 	.byte	0x04, 0x11
        /*000e*/ 	.short	(.L_4 - .L_3)
	.align		4
.L_3:
        /*0010*/ 	.word	index@(_Z6kernelPhS_S_S_ii)
        /*0014*/ 	.word	0x00000000


	//----- nvinfo : EIATTR_MIN_STACK_SIZE
	.align		4
.L_4:
        /*0018*/ 	.byte	0x04, 0x12
        /*001a*/ 	.short	(.L_6 - .L_5)
	.align		4
.L_5:
        /*001c*/ 	.word	index@(_Z6kernelPhS_S_S_ii)
        /*0020*/ 	.word	0x00000000
.L_6:


//--------------------- .nv.compat                --------------------------
	.section	.nv.compat,"",@"SHT_CUDA_COMPAT_INFO"
	.align	4
        /*0000*/ 	.byte	0x02, 0x09, 0x00, 0x00, 0x02, 0x02, 0x01, 0x00, 0x02, 0x05, 0x05, 0x00, 0x03, 0x07, 0x01, 0x01
        /*0010*/ 	.byte	0x02, 0x03, 0x00, 0x00, 0x02, 0x06, 0x01, 0x00, 0x04, 0x0b, 0x08, 0x00, 0x09, 0x00, 0x00, 0x00
        /*0020*/ 	.byte	0x00, 0x00, 0x00, 0x00


//--------------------- .nv.info._Z6kernelPhS_S_S_ii --------------------------
	.section	.nv.info._Z6kernelPhS_S_S_ii,"",@"SHT_CUDA_INFO"
	.sectionflags	@""
	.align	4


	//----- nvinfo : EIATTR_CUDA_API_VERSION
	.align		4
        /*0000*/ 	.byte	0x04, 0x37
        /*0002*/ 	.short	(.L_8 - .L_7)
.L_7:
        /*0004*/ 	.word	0x00000082


	//----- nvinfo : EIATTR_KPARAM_INFO
	.align		4
.L_8:
        /*0008*/ 	.byte	0x04, 0x17
        /*000a*/ 	.short	(.L_10 - .L_9)
.L_9:
        /*000c*/ 	.word	0x00000000
        /*0010*/ 	.short	0x0005
        /*0012*/ 	.short	0x0024
        /*0014*/ 	.byte	0x00, 0xf0, 0x11, 0x00


	//----- nvinfo : EIATTR_KPARAM_INFO
	.align		4
.L_10:
        /*0018*/ 	.byte	0x04, 0x17
        /*001a*/ 	.short	(.L_12 - .L_11)
.L_11:
        /*001c*/ 	.word	0x00000000
        /*0020*/ 	.short	0x0004
        /*0022*/ 	.short	0x0020
        /*0024*/ 	.byte	0x00, 0xf0, 0x11, 0x00


	//----- nvinfo : EIATTR_KPARAM_INFO
	.align		4
.L_12:
        /*0028*/ 	.byte	0x04, 0x17
        /*002a*/ 	.short	(.L_14 - .L_13)
.L_13:
        /*002c*/ 	.word	0x00000000
        /*0030*/ 	.short	0x0003
        /*0032*/ 	.short	0x0018
        /*0034*/ 	.byte	0x00, 0xf5, 0x21, 0x00


	//----- nvinfo : EIATTR_KPARAM_INFO
	.align		4
.L_14:
        /*0038*/ 	.byte	0x04, 0x17
        /*003a*/ 	.short	(.L_16 - .L_15)
.L_15:
        /*003c*/ 	.word	0x00000000
        /*0040*/ 	.short	0x0002
        /*0042*/ 	.short	0x0010
        /*0044*/ 	.byte	0x00, 0xf5, 0x21, 0x00


	//----- nvinfo : EIATTR_KPARAM_INFO
	.align		4
.L_16:
        /*0048*/ 	.byte	0x04, 0x17
        /*004a*/ 	.short	(.L_18 - .L_17)
.L_17:
        /*004c*/ 	.word	0x00000000
        /*0050*/ 	.short	0x0001
        /*0052*/ 	.short	0x0008
        /*0054*/ 	.byte	0x00, 0xf5, 0x21, 0x00


	//----- nvinfo : EIATTR_KPARAM_INFO
	.align		4
.L_18:
        /*0058*/ 	.byte	0x04, 0x17
        /*005a*/ 	.short	(.L_20 - .L_19)
.L_19:
        /*005c*/ 	.word	0x00000000
        /*0060*/ 	.short	0x0000
        /*0062*/ 	.short	0x0000
        /*0064*/ 	.byte	0x00, 0xf5, 0x21, 0x00


	//----- nvinfo : EIATTR_SPARSE_MMA_MASK
	.align		4
.L_20:
        /*0068*/ 	.byte	0x03, 0x50
        /*006a*/ 	.short	0x0000


	//----- nvinfo : EIATTR_MAXREG_COUNT
	.align		4
        /*006c*/ 	.byte	0x03, 0x1b
        /*006e*/ 	.short	0x00ff


	//----- nvinfo : EIATTR_EXTERNS
	.align		4
        /*0070*/ 	.byte	0x04, 0x0f
        /*0072*/ 	.short	(.L_22 - .L_21)


	//   ....[0]....
	.align		4
.L_21:
        /*0074*/ 	.word	index@(vprintf)


	//----- nvinfo : EIATTR_MERCURY_ISA_VERSION
	.align		4
.L_22:
        /*0078*/ 	.byte	0x03, 0x5f
        /*007a*/ 	.short	0x0101


	//----- nvinfo : EIATTR_VRC_CTA_INIT_COUNT
	.align		4
        /*007c*/ 	.byte	0x02, 0x4a
	.zero		1
	.zero		1


	//----- nvinfo : EIATTR_SYSCALL_OFFSETS
	.align		4
        /*0080*/ 	.byte	0x04, 0x46
        /*0082*/ 	.short	(.L_24 - .L_23)


	//   ....[0]....
.L_23:
        /*0084*/ 	.word	0x00000160


	//----- nvinfo : EIATTR_EXIT_INSTR_OFFSETS
	.align		4
.L_24:
        /*0088*/ 	.byte	0x04, 0x1c
        /*008a*/ 	.short	(.L_26 - .L_25)


	//   ....[0]....
.L_25:
        /*008c*/ 	.word	0x00000490


	//----- nvinfo : EIATTR_CRS_STACK_SIZE
	.align		4
.L_26:
        /*0090*/ 	.byte	0x04, 0x1e
        /*0092*/ 	.short	(.L_28 - .L_27)
.L_27:
        /*0094*/ 	.word	0x00000000


	//----- nvinfo : EIATTR_CBANK_PARAM_SIZE
	.align		4
.L_28:
        /*0098*/ 	.byte	0x03, 0x19
        /*009a*/ 	.short	0x0028


	//----- nvinfo : EIATTR_PARAM_CBANK
	.align		4
        /*009c*/ 	.byte	0x04, 0x0a
        /*009e*/ 	.short	(.L_30 - .L_29)
	.align		4
.L_29:
        /*00a0*/ 	.word	index@(.nv.constant0._Z6kernelPhS_S_S_ii)
        /*00a4*/ 	.short	0x0380
        /*00a6*/ 	.short	0x0028


	//----- nvinfo : EIATTR_SW_WAR
	.align		4
.L_30:
        /*00a8*/ 	.byte	0x04, 0x36
        /*00aa*/ 	.short	(.L_32 - .L_31)
.L_31:
        /*00ac*/ 	.word	0x00000008
.L_32:


//--------------------- .nv.callgraph             --------------------------
	.section	.nv.callgraph,"",@"SHT_CUDA_CALLGRAPH"
	.align	4
	.sectionentsize	8
	.align		4
        /*0000*/ 	.word	0x00000000
	.align		4
        /*0004*/ 	.word	0xffffffff
	.align		4
        /*0008*/ 	.word	index@(_Z6kernelPhS_S_S_ii)
	.align		4
        /*000c*/ 	.word	index@(vprintf)
	.align		4
        /*0010*/ 	.word	0x00000000
	.align		4
        /*0014*/ 	.word	0xfffffffe
	.align		4
        /*0018*/ 	.word	0x00000000
	.align		4
        /*001c*/ 	.word	0xfffffffd
	.align		4
        /*0020*/ 	.word	0x00000000
	.align		4
        /*0024*/ 	.word	0xfffffffc


//--------------------- .nv.constant4             --------------------------
	.section	.nv.constant4,"a",@progbits
	.align	8
	.align		8
.nv.constant4:
        /*0000*/ 	.dword	vprintf
	.align		8
        /*0008*/ 	.dword	$str


//--------------------- .text._Z6kernelPhS_S_S_ii --------------------------
	.section	.text._Z6kernelPhS_S_S_ii,"ax",@progbits
	.align	128
        .global         _Z6kernelPhS_S_S_ii
        .type           _Z6kernelPhS_S_S_ii,@function
        .size           _Z6kernelPhS_S_S_ii,(.L_x_5 - _Z6kernelPhS_S_S_ii)
        .other          _Z6kernelPhS_S_S_ii,@"STO_CUDA_ENTRY STV_DEFAULT"
_Z6kernelPhS_S_S_ii:
.text._Z6kernelPhS_S_S_ii:
[----:B------:R-:W0:Y:S01]  /*0000*/  LDC R1, c[0x0][0x37c] ;  /* 0x0000df00ff017b82 */ /* 0x000e220000000800 */
[----:B------:R-:W1:Y:S07]  /*0010*/  S2R R0, SR_TID.X ;  /* 0x0000000000007919 */ /* 0x000e6e0000002100 */
[----:B------:R-:W1:Y:S01]  /*0020*/  LDC R19, c[0x0][0x360] ;  /* 0x0000d800ff137b82 */ /* 0x000e620000000800 */
[----:B------:R-:W-:Y:S01]  /*0030*/  BSSY.RECONVERGENT B6, `(.L_x_0) ;  /* 0x0000014000067945 */ /* 0x000fe20003800200 */
[----:B------:R-:W2:Y:S06]  /*0040*/  S2R R3, SR_TID.Y ;  /* 0x0000000000037919 */ /* 0x000eac0000002200 */
[----:B------:R-:W1:Y:S08]  /*0050*/  S2UR UR4, SR_CTAID.X ;  /* 0x00000000000479c3 */ /* 0x000e700000002500 */
[----:B------:R-:W2:Y:S08]  /*0060*/  S2UR UR5, SR_CTAID.Y ;  /* 0x00000000000579c3 */ /* 0x000eb00000002600 */
[----:B------:R-:W2:Y:S08]  /*0070*/  LDC R18, c[0x0][0x364] ;  /* 0x0000d900ff127b82 */ /* 0x000eb00000000800 */
[----:B------:R-:W3:Y:S01]  /*0080*/  LDC.64 R16, c[0x0][0x3a0] ;  /* 0x0000e800ff107b82 */ /* 0x000ee20000000a00 */
[----:B-1----:R-:W-:-:S02]  /*0090*/  IMAD R19, R19, UR4, R0 ;  /* 0x0000000413137c24 */ /* 0x002fc4000f8e0200 */
[----:B--2---:R-:W-:Y:S02]  /*00a0*/  IMAD R18, R18, UR5, R3 ;  /* 0x0000000512127c24 */ /* 0x004fe4000f8e0203 */
[----:B---3--:R-:W-:Y:S02]  /*00b0*/  IMAD R17, R16, R17, RZ ;  /* 0x0000001110117224 */ /* 0x008fe400078e02ff */
[----:B------:R-:W-:-:S05]  /*00c0*/  IMAD R16, R18, R16, R19 ;  /* 0x0000001012107224 */ /* 0x000fca00078e0213 */
[----:B------:R-:W-:-:S13]  /*00d0*/  ISETP.GT.AND P0, PT, R16, R17, PT ;  /* 0x000000111000720c */ /* 0x000fda0003f04270 */
[----:B0-----:R-:W-:Y:S05]  /*00e0*/  @!P0 BRA `(.L_x_1) ;  /* 0x0000000000208947 */ /* 0x001fea0003800000 */
[----:B------:R-:W-:Y:S01]  /*00f0*/  MOV R0, 0x0 ;  /* 0x0000000000007802 */ /* 0x000fe20000000f00 */
[----:B------:R-:W0:Y:S01]  /*0100*/  LDCU.64 UR4, c[0x4][0x8] ;  /* 0x01000100ff0477ac */ /* 0x000e220008000a00 */
[----:B------:R-:W-:Y:S02]  /*0110*/  CS2R R6, SRZ ;  /* 0x0000000000067805 */ /* 0x000fe4000001ff00 */
[----:B------:R1:W2:Y:S01]  /*0120*/  LDC.64 R2, c[0x4][R0] ;  /* 0x0100000000027b82 */ /* 0x0002a20000000a00 */
[----:B0-----:R-:W-:Y:S02]  /*0130*/  IMAD.U32 R4, RZ, RZ, UR4 ;  /* 0x00000004ff047e24 */ /* 0x001fe4000f8e00ff */
[----:B-1----:R-:W-:-:S07]  /*0140*/  IMAD.U32 R5, RZ, RZ, UR5 ;  /* 0x00000005ff057e24 */ /* 0x002fce000f8e00ff */
[----:B------:R-:W-:-:S07]  /*0150*/  LEPC R20, `(.L_x_1) ;  /* 0x000000001014794e */ /* 0x000fce0000000000 */
[----:B--2---:R-:W-:Y:S05]  /*0160*/  CALL.ABS.NOINC R2 ;  /* 0x0000000002007343 */ /* 0x004fea0003c00000 */
.L_x_1:
[----:B------:R-:W-:Y:S05]  /*0170*/  BSYNC.RECONVERGENT B6 ;  /* 0x0000000000067941 */ /* 0x000fea0003800200 */
.L_x_0:
[----:B------:R-:W0:Y:S01]  /*0180*/  LDC.64 R8, c[0x0][0x358] ;  /* 0x0000d600ff087b82 */ /* 0x000e220000000a00 */
[----:B------:R-:W-:Y:S01]  /*0190*/  LOP3.LUT R0, R19, 0x1, R18, 0xc8, !PT ;  /* 0x0000000113007812 */ /* 0x000fe200078ec812 */
[----:B------:R-:W-:Y:S03]  /*01a0*/  BSSY.RECONVERGENT B0, `(.L_x_2) ;  /* 0x0000022000007945 */ /* 0x000fe60003800200 */
[----:B------:R-:W-:-:S13]  /*01b0*/  ISETP.NE.U32.AND P0, PT, R0, 0x1, PT ;  /* 0x000000010000780c */ /* 0x000fda0003f05070 */
[----:B------:R-:W-:Y:S05]  /*01c0*/  @!P0 BRA `(.L_x_3) ;  /* 0x00000000007c8947 */ /* 0x000fea0003800000 */
[----:B------:R-:W1:Y:S01]  /*01d0*/  LDCU.64 UR4, c[0x0][0x380] ;  /* 0x00007000ff0477ac */ /* 0x000e620008000a00 */
[----:B------:R-:W-:Y:S01]  /*01e0*/  IMAD.IADD R0, R16, 0x1, R17 ;  /* 0x0000000110007824 */ /* 0x000fe200078e0211 */
[----:B0-----:R-:W-:Y:S02]  /*01f0*/  R2UR UR6, R8 ;  /* 0x00000000080672ca */ /* 0x001fe400000e0000 */
[----:B------:R-:W-:Y:S01]  /*0200*/  R2UR UR7, R9 ;  /* 0x00000000090772ca */ /* 0x000fe200000e0000 */
[----:B------:R-:W0:Y:S01]  /*0210*/  LDCU UR8, c[0x0][0x3a0] ;  /* 0x00007400ff0877ac */ /* 0x000e220008000800 */
[----:B-1----:R-:W-:-:S04]  /*0220*/  IADD3 R2, P0, PT, R0, UR4, RZ ;  /* 0x0000000400027c10 */ /* 0x002fc8000ff1e0ff */
[----:B------:R-:W-:-:S07]  /*0230*/  LEA.HI.X.SX32 R3, R0, UR5, 0x1, P0 ;  /* 0x0000000500037c11 */ /* 0x000fce00080f0eff */
[----:B------:R1:W2:Y:S01]  /*0240*/  LDG.E.U8 R11, desc[UR6][R2.64] ;  /* 0x00000006020b7981 */ /* 0x0002a2000c1e1100 */
[----:B------:R-:W-:Y:S01]  /*0250*/  SHF.R.U32.HI R18, RZ, 0x1, R18 ;  /* 0x00000001ff127819 */ /* 0x000fe20000011612 */
[----:B------:R-:W1:Y:S01]  /*0260*/  LDCU.128 UR4, c[0x0][0x390] ;  /* 0x00007200ff0477ac */ /* 0x000e620008000c00 */
[----:B------:R-:W-:Y:S02]  /*0270*/  LEA.HI R19, R19, R19, RZ, 0x1 ;  /* 0x0000001313137211 */ /* 0x000fe400078f08ff */
[----:B------:R-:W-:Y:S01]  /*0280*/  R2UR UR9, R9 ;  /* 0x00000000090972ca */ /* 0x000fe200000e0000 */
[----:B0-----:R-:W-:Y:S01]  /*0290*/  IMAD R18, R18, UR8, RZ ;  /* 0x0000000812127c24 */ /* 0x001fe2000f8e02ff */
[----:B------:R-:W-:Y:S02]  /*02a0*/  SHF.R.S32.HI R19, RZ, 0x1, R19 ;  /* 0x00000001ff137819 */ /* 0x000fe40000011413 */
[----:B------:R-:W-:Y:S02]  /*02b0*/  R2UR UR8, R8 ;  /* 0x00000000080872ca */ /* 0x000fe400000e0000 */
[----:B------:R-:W-:-:S02]  /*02c0*/  LEA.HI R18, R18, R18, RZ, 0x1 ;  /* 0x0000001212127211 */ /* 0x000fc400078f08ff */
[----:B------:R-:W-:Y:S02]  /*02d0*/  R2UR UR10, R8 ;  /* 0x00000000080a72ca */ /* 0x000fe400000e0000 */
[----:B------:R-:W-:Y:S02]  /*02e0*/  LEA.HI.SX32 R18, R18, R19, 0x1f ;  /* 0x0000001312127211 */ /* 0x000fe400078ffaff */
[----:B------:R-:W-:Y:S02]  /*02f0*/  R2UR UR11, R9 ;  /* 0x00000000090b72ca */ /* 0x000fe400000e0000 */
[----:B------:R-:W-:Y:S02]  /*0300*/  IADD3 R4, P1, PT, R17, R2, RZ ;  /* 0x0000000211047210 */ /* 0x000fe40007f3e0ff */
[----:B-1----:R-:W-:Y:S02]  /*0310*/  IADD3 R2, P0, PT, R18, UR4, RZ ;  /* 0x0000000412027c10 */ /* 0x002fe4000ff1e0ff */
[----:B------:R-:W-:-:S02]  /*0320*/  SHF.R.S32.HI R0, RZ, 0x1f, R18 ;  /* 0x0000001fff007819 */ /* 0x000fc40000011412 */
[----:B------:R-:W-:Y:S02]  /*0330*/  LEA.HI.X.SX32 R5, R17, R3, 0x1, P1 ;  /* 0x0000000311057211 */ /* 0x000fe400008f0eff */
[----:B------:R-:W-:-:S05]  /*0340*/  IADD3.X R3, PT, PT, R0, UR5, RZ, P0, !PT ;  /* 0x0000000500037c10 */ /* 0x000fca00087fe4ff */
[----:B--2---:R1:W-:Y:S04]  /*0350*/  STG.E.U8 desc[UR8][R2.64], R11 ;  /* 0x0000000b02007986 */ /* 0x0043e8000c101108 */
[----:B------:R-:W2:Y:S01]  /*0360*/  LDG.E.U8 R5, desc[UR10][R4.64] ;  /* 0x0000000a04057981 */ /* 0x000ea2000c1e1100 */
[----:B------:R-:W-:Y:S02]  /*0370*/  R2UR UR4, R8 ;  /* 0x00000000080472ca */ /* 0x000fe400000e0000 */
[----:B------:R-:W-:Y:S02]  /*0380*/  R2UR UR5, R9 ;  /* 0x00000000090572ca */ /* 0x000fe400000e0000 */
[----:B------:R-:W-:-:S04]  /*0390*/  IADD3 R6, P0, PT, R18, UR6, RZ ;  /* 0x0000000612067c10 */ /* 0x000fc8000ff1e0ff */
[----:B------:R-:W-:-:S07]  /*03a0*/  IADD3.X R7, PT, PT, R0, UR7, RZ, P0, !PT ;  /* 0x0000000700077c10 */ /* 0x000fce00087fe4ff */
[----:B--2---:R1:W-:Y:S02]  /*03b0*/  STG.E.U8 desc[UR4][R6.64], R5 ;  /* 0x0000000506007986 */ /* 0x0043e4000c101104 */
.L_x_3:
[----:B------:R-:W-:Y:S05]  /*03c0*/  BSYNC.RECONVERGENT B0 ;  /* 0x0000000000007941 */ /* 0x000fea0003800200 */
.L_x_2:
[----:B------:R-:W1:Y:S01]  /*03d0*/  LDCU.128 UR4, c[0x0][0x380] ;  /* 0x00007000ff0477ac */ /* 0x000e620008000c00 */
[----:B0-----:R-:W-:Y:S02]  /*03e0*/  R2UR UR8, R8 ;  /* 0x00000000080872ca */ /* 0x001fe400000e0000 */
[----:B------:R-:W-:Y:S02]  /*03f0*/  R2UR UR9, R9 ;  /* 0x00000000090972ca */ /* 0x000fe400000e0000 */
[----:B------:R-:W-:Y:S02]  /*0400*/  SHF.R.S32.HI R0, RZ, 0x1f, R16 ;  /* 0x0000001fff007819 */ /* 0x000fe40000011410 */
[----:B-1----:R-:W-:-:S04]  /*0410*/  IADD3 R2, P0, PT, R16, UR4, RZ ;  /* 0x0000000410027c10 */ /* 0x002fc8000ff1e0ff */
[----:B------:R-:W-:-:S06]  /*0420*/  IADD3.X R3, PT, PT, R0, UR5, RZ, P0, !PT ;  /* 0x0000000500037c10 */ /* 0x000fcc00087fe4ff */
[----:B------:R-:W2:Y:S01]  /*0430*/  LDG.E.U8 R3, desc[UR8][R2.64] ;  /* 0x0000000802037981 */ /* 0x000ea2000c1e1100 */
[----:B------:R-:W-:Y:S02]  /*0440*/  R2UR UR4, R8 ;  /* 0x00000000080472ca */ /* 0x000fe400000e0000 */
[----:B------:R-:W-:Y:S02]  /*0450*/  R2UR UR5, R9 ;  /* 0x00000000090572ca */ /* 0x000fe400000e0000 */
[----:B------:R-:W-:-:S04]  /*0460*/  IADD3 R16, P0, PT, R16, UR6, RZ ;  /* 0x0000000610107c10 */ /* 0x000fc8000ff1e0ff */
[----:B------:R-:W-:-:S07]  /*0470*/  IADD3.X R17, PT, PT, R0, UR7, RZ, P0, !PT ;  /* 0x0000000700117c10 */ /* 0x000fce00087fe4ff */
[----:B--2---:R-:W-:Y:S01]  /*0480*/  STG.E.U8 desc[UR4][R16.64], R3 ;  /* 0x0000000310007986 */ /* 0x004fe2000c101104 */
[----:B------:R-:W-:Y:S05]  /*0490*/  EXIT ;  /* 0x000000000000794d */ /* 0x000fea0003800000 */
.L_x_4:
[----:B------:R-:W-:-:S00]  /*04a0*/  BRA `(.L_x_4) ;  /* 0xfffffffc00fc7947 */ /* 0x000fc0000383ffff */
[----:B------:R-:W-:-:S00]  /*04b0*/  NOP ;  /* 0x0000000000007918 */ /* 0x000fc00000000000 */
        /* <DEDUP_REMOVED lines=12> */
.L_x_5:


//--------------------- .nv.global.init           --------------------------
	.section	.nv.global.init,"aw",@progbits
.nv.global.init:
	.type		$str,@object
	.size		$str,(.L_0 - $str)
$str:
        /*0000*/ 	.byte	0x6b, 0x65, 0x72, 0x6e, 0x65, 0x6c, 0x28, 0x2e, 0x2e, 0x2e, 0x29, 0x3a, 0x20, 0x50, 0x6f, 0x73
        /*0010*/ 	.byte	0x69, 0x74, 0x69, 0x6f, 0x6e, 0x20, 0x69, 0x73, 0x20, 0x6f, 0x75, 0x74, 0x20, 0x6f, 0x66, 0x20
        /*0020*/ 	.byte	0x72, 0x61, 0x6e, 0x67, 0x65, 0x21, 0x00
.L_0:


//--------------------- .nv.shared.reserved.0     --------------------------
	.section	.nv.shared.reserved.0,"aw",@nobits
	.weak		__nv_reservedSMEM_offset_0_alias
	.size		__nv_reservedSMEM_offset_0_alias, 0, 64
	.other		__nv_reservedSMEM_offset_0_alias,@"STO_CUDA_RESERVED_SHARED STV_DEFAULT"
__nv_reservedSMEM_offset_0_alias:
	.zero		0
	.zero		64


//--------------------- .nv.constant0._Z6kernelPhS_S_S_ii --------------------------
	.section	.nv.constant0._Z6kernelPhS_S_S_ii,"a",@progbits
	.sectionflags	@""
	.align	4
.nv.constant0._Z6kernelPhS_S_S_ii:
	.zero		936


//--------------------- SYMBOLS --------------------------

	.type		.nv.reservedSmem.offset0,@object
	.size		.nv.reservedSmem.offset0,0x4
	.type		vprintf,@function
